//
// Generated by NVIDIA NVVM Compiler
//
// Compiler Build ID: CL-36424714
// Cuda compilation tools, release 13.0, V13.0.88
// Based on NVVM 20.0.0
//

.version 9.0
.target sm_100
.address_size 64

	// .globl	_Z16wmma_test_kernelv

.visible .entry _Z16wmma_test_kernelv()
{
	.reg .b16 	%rs<3>;
	.reg .b32 	%r<7>;
	.reg .b32 	%f<3>;

	mov.f32 	%f1, 0f3F800000;
	// begin inline asm
	{  cvt.rn.f16.f32 %rs1, %f1;}

	// end inline asm
	mov.b32 	%r1, {%rs1, %rs1};
	mov.f32 	%f2, 0f00000000;
	// begin inline asm
	{  cvt.rn.f16.f32 %rs2, %f2;}

	// end inline asm
	mov.b32 	%r2, {%rs2, %rs2};
	wmma.mma.sync.aligned.row.col.m16n16k16.f16.f16 {%r3, %r4, %r5, %r6}, {%r1, %r1, %r1, %r1, %r1, %r1, %r1, %r1}, {%r1, %r1, %r1, %r1, %r1, %r1, %r1, %r1}, {%r2, %r2, %r2, %r2};
	ret;

}


// ===== COMPILED SASS (sm_100) =====

	.target	sm_100

	.elftype	@"ET_EXEC"


//--------------------- .note.nv.tkinfo           --------------------------
	.section	.note.nv.tkinfo,"",@"SHT_NOTE"
	.sectionflags	@"SHF_NOTE_NV_TKINFO"
	.tkinfo
        /*0018*/ 	.word	0x00000002
        /*0030*/ 	.string	""
        /*0030*/ 	.string	"ptxas"
        /*0030*/ 	.string	"Cuda compilation tools, release 13.0, V13.0.88"
        /*0030*/ 	.string	"Build cuda_13.0.r13.0/compiler.36424714_0"
        /*0030*/ 	.string	"-arch sm_100 -m 64 "



//--------------------- .note.nv.cuinfo           --------------------------
	.section	.note.nv.cuinfo,"",@"SHT_NOTE"
	.sectionflags	@"SHF_NOTE_NV_CUINFO"
        /*0018*/ 	.short	0x0002
        /*001a*/ 	.short	0x0064
        /*001c*/ 	.short	0x0082
	.zero		2


//--------------------- .nv.info                  --------------------------
	.section	.nv.info,"",@"SHT_CUDA_INFO"
	.align	4


	//----- nvinfo : EIATTR_REGCOUNT
	.align		4
        /*0000*/ 	.byte	0x04, 0x2f
        /*0002*/ 	.short	(.L_1 - .L_0)
	.align		4
.L_0:
        /*0004*/ 	.word	index@(_Z16wmma_test_kernelv)
        /*0008*/ 	.word	0x00000004


	//----- nvinfo : EIATTR_FRAME_SIZE
	.align		4
.L_1:
        /*000c*/ 	.byte	0x04, 0x11
        /*000e*/ 	.short	(.L_3 - .L_2)
	.align		4
.L_2:
        /*0010*/ 	.word	index@(_Z16wmma_test_kernelv)
        /*0014*/ 	.word	0x00000000


	//----- nvinfo : EIATTR_MIN_STACK_SIZE
	.align		4
.L_3:
        /*0018*/ 	.byte	0x04, 0x12
        /*001a*/ 	.short	(.L_5 - .L_4)
	.align		4
.L_4:
        /*001c*/ 	.word	index@(_Z16wmma_test_kernelv)
        /*0020*/ 	.word	0x00000000
.L_5:


//--------------------- .nv.compat                --------------------------
	.section	.nv.compat,"",@"SHT_CUDA_COMPAT_INFO"
	.align	4
        /*0000*/ 	.byte	0x02, 0x09, 0x00, 0x00, 0x02, 0x02, 0x01, 0x00, 0x02, 0x05, 0x05, 0x00, 0x03, 0x07, 0x01, 0x01
        /*0010*/ 	.byte	0x02, 0x03, 0x00, 0x00, 0x02, 0x06, 0x01, 0x00, 0x04, 0x0b, 0x08, 0x00, 0x09, 0x00, 0x00, 0x00
        /*0020*/ 	.byte	0x00, 0x00, 0x00, 0x00


//--------------------- .nv.info._Z16wmma_test_kernelv --------------------------
	.section	.nv.info._Z16wmma_test_kernelv,"",@"SHT_CUDA_INFO"
	.sectionflags	@""
	.align	4


	//----- nvinfo : EIATTR_CUDA_API_VERSION
	.align		4
        /*0000*/ 	.byte	0x04, 0x37
        /*0002*/ 	.short	(.L_7 - .L_6)
.L_6:
        /*0004*/ 	.word	0x00000082


	//----- nvinfo : EIATTR_SPARSE_MMA_MASK
	.align		4
.L_7:
        /*0008*/ 	.byte	0x03, 0x50
        /*000a*/ 	.short	0x0000


	//----- nvinfo : EIATTR_WMMA_USED
	.align		4
        /*000c*/ 	.byte	0x01, 0x2b
	.zero		2


	//----- nvinfo : EIATTR_MAXREG_COUNT
	.align		4
        /*0010*/ 	.byte	0x03, 0x1b
        /*0012*/ 	.short	0x00ff


	//----- nvinfo : EIATTR_MERCURY_ISA_VERSION
	.align		4
        /*0014*/ 	.byte	0x03, 0x5f
        /*0016*/ 	.short	0x0101


	//----- nvinfo : EIATTR_VRC_CTA_INIT_COUNT
	.align		4
        /*0018*/ 	.byte	0x02, 0x4a
	.zero		1
	.zero		1


	//----- nvinfo : EIATTR_EXIT_INSTR_OFFSETS
	.align		4
        /*001c*/ 	.byte	0x04, 0x1c
        /*001e*/ 	.short	(.L_9 - .L_8)


	//   ....[0]....
.L_8:
        /*0020*/ 	.word	0x00000010


	//----- nvinfo : EIATTR_SW_WAR
	.align		4
.L_9:
        /*0024*/ 	.byte	0x04, 0x36
        /*0026*/ 	.short	(.L_11 - .L_10)
.L_10:
        /*0028*/ 	.word	0x00000008
.L_11:


//--------------------- .nv.callgraph             --------------------------
	.section	.nv.callgraph,"",@"SHT_CUDA_CALLGRAPH"
	.align	4
	.sectionentsize	8
	.align		4
        /*0000*/ 	.word	0x00000000
	.align		4
        /*0004*/ 	.word	0xffffffff
	.align		4
        /*0008*/ 	.word	0x00000000
	.align		4
        /*000c*/ 	.word	0xfffffffe
	.align		4
        /*0010*/ 	.word	0x00000000
	.align		4
        /*0014*/ 	.word	0xfffffffd
	.align		4
        /*0018*/ 	.word	0x00000000
	.align		4
        /*001c*/ 	.word	0xfffffffc


//--------------------- .text._Z16wmma_test_kernelv --------------------------
	.section	.text._Z16wmma_test_kernelv,"ax",@progbits
	.align	128
        .global         _Z16wmma_test_kernelv
        .type           _Z16wmma_test_kernelv,@function
        .size           _Z16wmma_test_kernelv,(.L_x_1 - _Z16wmma_test_kernelv)
        .other          _Z16wmma_test_kernelv,@"STO_CUDA_ENTRY STV_DEFAULT"
_Z16wmma_test_kernelv:
.text._Z16wmma_test_kernelv:
[----:B------:R-:W-:Y:S01]  /*0000*/  LDC R1, c[0x0][0x37c] ;  /* 0x0000df00ff017b82 */ /* 0x000fe20000000800 */
[----:B------:R-:W-:Y:S05]  /*0010*/  EXIT ;  /* 0x000000000000794d */ /* 0x000fea0003800000 */
.L_x_0:
[----:B------:R-:W-:-:S00]  /*0020*/  BRA `(.L_x_0) ;  /* 0xfffffffc00fc7947 */ /* 0x000fc0000383ffff */
[----:B------:R-:W-:-:S00]  /*0030*/  NOP ;  /* 0x0000000000007918 */ /* 0x000fc00000000000 */
        /* <DEDUP_REMOVED lines=12> */
.L_x_1:


//--------------------- .nv.shared.reserved.0     --------------------------
	.section	.nv.shared.reserved.0,"aw",@nobits
	.weak		__nv_reservedSMEM_offset_0_alias
	.size		__nv_reservedSMEM_offset_0_alias, 0, 64
	.other		__nv_reservedSMEM_offset_0_alias,@"STO_CUDA_RESERVED_SHARED STV_DEFAULT"
__nv_reservedSMEM_offset_0_alias:
	.zero		0
	.zero		64


//--------------------- .nv.constant0._Z16wmma_test_kernelv --------------------------
	.section	.nv.constant0._Z16wmma_test_kernelv,"a",@progbits
	.sectionflags	@""
	.align	4
.nv.constant0._Z16wmma_test_kernelv:
	.zero		896


//--------------------- SYMBOLS --------------------------

	.type		.nv.reservedSmem.offset0,@object
	.size		.nv.reservedSmem.offset0,0x4
